//
// Generated by NVIDIA NVVM Compiler
//
// Compiler Build ID: CL-36424714
// Cuda compilation tools, release 13.0, V13.0.88
// Based on NVVM 20.0.0
//

.version 9.0
.target sm_100
.address_size 64

	// .globl	_Z9kernel_BSIfEvPKT_S2_Pmm
// _ZZ10kernel_BS4IfEvPKT_S2_PmmE1k has been demoted

.visible .entry _Z9kernel_BSIfEvPKT_S2_Pmm(
	.param .u64 .ptr .align 1 _Z9kernel_BSIfEvPKT_S2_Pmm_param_0,
	.param .u64 .ptr .align 1 _Z9kernel_BSIfEvPKT_S2_Pmm_param_1,
	.param .u64 .ptr .align 1 _Z9kernel_BSIfEvPKT_S2_Pmm_param_2,
	.param .u64 _Z9kernel_BSIfEvPKT_S2_Pmm_param_3
)
{
	.reg .pred 	%p<4>;
	.reg .b32 	%r<5>;
	.reg .b32 	%f<3>;
	.reg .b64 	%rd<29>;

	ld.param.u64 	%rd9, [_Z9kernel_BSIfEvPKT_S2_Pmm_param_0];
	ld.param.u64 	%rd13, [_Z9kernel_BSIfEvPKT_S2_Pmm_param_1];
	ld.param.u64 	%rd10, [_Z9kernel_BSIfEvPKT_S2_Pmm_param_2];
	ld.param.u64 	%rd25, [_Z9kernel_BSIfEvPKT_S2_Pmm_param_3];
	cvta.to.global.u64 	%rd14, %rd13;
	mov.u32 	%r2, %ctaid.x;
	mov.u32 	%r3, %ntid.x;
	mov.u32 	%r4, %tid.x;
	mad.lo.s32 	%r1, %r2, %r3, %r4;
	mul.wide.u32 	%rd15, %r1, 4;
	add.s64 	%rd16, %rd14, %rd15;
	ld.global.f32 	%f1, [%rd16];
	setp.lt.u64 	%p1, %rd25, 2;
	mov.b64 	%rd28, 0;
	@%p1 bra 	$L__BB0_3;
	cvta.to.global.u64 	%rd1, %rd9;
	mov.b64 	%rd28, 0;
	mov.u64 	%rd26, %rd25;
$L__BB0_2:
	shr.u64 	%rd18, %rd25, 1;
	add.s64 	%rd19, %rd18, %rd28;
	shl.b64 	%rd20, %rd19, 2;
	add.s64 	%rd21, %rd1, %rd20;
	ld.global.f32 	%f2, [%rd21];
	setp.lt.f32 	%p2, %f1, %f2;
	selp.b64 	%rd28, %rd28, %rd19, %p2;
	selp.b64 	%rd26, %rd19, %rd26, %p2;
	sub.s64 	%rd25, %rd26, %rd28;
	setp.gt.u64 	%p3, %rd25, 1;
	@%p3 bra 	$L__BB0_2;
$L__BB0_3:
	cvta.to.global.u64 	%rd22, %rd10;
	mul.wide.u32 	%rd23, %r1, 8;
	add.s64 	%rd24, %rd22, %rd23;
	st.global.u64 	[%rd24], %rd28;
	ret;

}
	// .globl	_Z10kernel_BS2IfEvPKT_S2_Pmm
.visible .entry _Z10kernel_BS2IfEvPKT_S2_Pmm(
	.param .u64 .ptr .align 1 _Z10kernel_BS2IfEvPKT_S2_Pmm_param_0,
	.param .u64 .ptr .align 1 _Z10kernel_BS2IfEvPKT_S2_Pmm_param_1,
	.param .u64 .ptr .align 1 _Z10kernel_BS2IfEvPKT_S2_Pmm_param_2,
	.param .u64 _Z10kernel_BS2IfEvPKT_S2_Pmm_param_3
)
{
	.reg .pred 	%p<7>;
	.reg .b32 	%r<10>;
	.reg .b32 	%f<4>;
	.reg .b64 	%rd<31>;

	ld.param.u64 	%rd14, [_Z10kernel_BS2IfEvPKT_S2_Pmm_param_0];
	ld.param.u64 	%rd11, [_Z10kernel_BS2IfEvPKT_S2_Pmm_param_1];
	ld.param.u64 	%rd12, [_Z10kernel_BS2IfEvPKT_S2_Pmm_param_2];
	ld.param.u64 	%rd13, [_Z10kernel_BS2IfEvPKT_S2_Pmm_param_3];
	cvta.to.global.u64 	%rd1, %rd14;
	mov.u32 	%r5, %ctaid.x;
	mov.u32 	%r6, %ntid.x;
	mov.u32 	%r7, %tid.x;
	mad.lo.s32 	%r1, %r5, %r6, %r7;
	mov.b32 	%r9, 0;
$L__BB1_1:
	mov.u32 	%r2, %r9;
	shr.u64 	%rd15, %rd13, %r2;
	setp.ne.s64 	%p1, %rd15, 0;
	add.s32 	%r9, %r2, 1;
	@%p1 bra 	$L__BB1_1;
	add.s32 	%r8, %r2, -1;
	mov.b64 	%rd16, 1;
	shl.b64 	%rd27, %rd16, %r8;
	cvta.to.global.u64 	%rd17, %rd11;
	mul.wide.u32 	%rd18, %r1, 4;
	add.s64 	%rd19, %rd17, %rd18;
	ld.global.f32 	%f1, [%rd19];
	shl.b64 	%rd20, %rd27, 2;
	add.s64 	%rd21, %rd1, %rd20;
	ld.global.f32 	%f2, [%rd21];
	setp.le.f32 	%p2, %f2, %f1;
	selp.b64 	%rd29, %rd27, 0, %p2;
	setp.eq.s32 	%p3, %r8, 0;
	@%p3 bra 	$L__BB1_6;
$L__BB1_3:
	shr.u64 	%rd6, %rd27, 1;
	or.b64  	%rd7, %rd29, %rd6;
	setp.ge.u64 	%p4, %rd7, %rd13;
	@%p4 bra 	$L__BB1_5;
	shl.b64 	%rd22, %rd7, 2;
	add.s64 	%rd23, %rd1, %rd22;
	ld.global.f32 	%f3, [%rd23];
	setp.ge.f32 	%p5, %f1, %f3;
	selp.b64 	%rd29, %rd7, %rd29, %p5;
$L__BB1_5:
	setp.gt.u64 	%p6, %rd27, 3;
	mov.u64 	%rd27, %rd6;
	@%p6 bra 	$L__BB1_3;
$L__BB1_6:
	cvta.to.global.u64 	%rd24, %rd12;
	mul.wide.u32 	%rd25, %r1, 8;
	add.s64 	%rd26, %rd24, %rd25;
	st.global.u64 	[%rd26], %rd29;
	ret;

}
	// .globl	_Z10kernel_BS3IfEvPKT_S2_Pmm
.visible .entry _Z10kernel_BS3IfEvPKT_S2_Pmm(
	.param .u64 .ptr .align 1 _Z10kernel_BS3IfEvPKT_S2_Pmm_param_0,
	.param .u64 .ptr .align 1 _Z10kernel_BS3IfEvPKT_S2_Pmm_param_1,
	.param .u64 .ptr .align 1 _Z10kernel_BS3IfEvPKT_S2_Pmm_param_2,
	.param .u64 _Z10kernel_BS3IfEvPKT_S2_Pmm_param_3
)
{
	.reg .pred 	%p<6>;
	.reg .b32 	%r<10>;
	.reg .b32 	%f<4>;
	.reg .b64 	%rd<30>;

	ld.param.u64 	%rd12, [_Z10kernel_BS3IfEvPKT_S2_Pmm_param_0];
	ld.param.u64 	%rd9, [_Z10kernel_BS3IfEvPKT_S2_Pmm_param_1];
	ld.param.u64 	%rd10, [_Z10kernel_BS3IfEvPKT_S2_Pmm_param_2];
	ld.param.u64 	%rd11, [_Z10kernel_BS3IfEvPKT_S2_Pmm_param_3];
	cvta.to.global.u64 	%rd1, %rd12;
	mov.u32 	%r5, %ctaid.x;
	mov.u32 	%r6, %ntid.x;
	mov.u32 	%r7, %tid.x;
	mad.lo.s32 	%r1, %r5, %r6, %r7;
	mov.b32 	%r9, 0;
$L__BB2_1:
	mov.u32 	%r2, %r9;
	shr.u64 	%rd13, %rd11, %r2;
	setp.ne.s64 	%p1, %rd13, 0;
	add.s32 	%r9, %r2, 1;
	@%p1 bra 	$L__BB2_1;
	add.s32 	%r8, %r2, -1;
	mov.b64 	%rd14, 1;
	shl.b64 	%rd28, %rd14, %r8;
	cvta.to.global.u64 	%rd15, %rd9;
	mul.wide.u32 	%rd16, %r1, 4;
	add.s64 	%rd17, %rd15, %rd16;
	ld.global.f32 	%f1, [%rd17];
	shl.b64 	%rd18, %rd28, 2;
	add.s64 	%rd19, %rd1, %rd18;
	ld.global.f32 	%f2, [%rd19];
	setp.le.f32 	%p2, %f2, %f1;
	selp.b64 	%rd29, %rd28, 0, %p2;
	setp.eq.s32 	%p3, %r8, 0;
	@%p3 bra 	$L__BB2_4;
$L__BB2_3:
	shr.u64 	%rd6, %rd28, 1;
	or.b64  	%rd20, %rd29, %rd6;
	min.u64 	%rd21, %rd20, %rd11;
	shl.b64 	%rd22, %rd21, 2;
	add.s64 	%rd23, %rd1, %rd22;
	ld.global.f32 	%f3, [%rd23];
	setp.ge.f32 	%p4, %f1, %f3;
	selp.b64 	%rd29, %rd20, %rd29, %p4;
	setp.gt.u64 	%p5, %rd28, 3;
	mov.u64 	%rd28, %rd6;
	@%p5 bra 	$L__BB2_3;
$L__BB2_4:
	cvta.to.global.u64 	%rd24, %rd10;
	mul.wide.u32 	%rd25, %r1, 8;
	add.s64 	%rd26, %rd24, %rd25;
	st.global.u64 	[%rd26], %rd29;
	ret;

}
	// .globl	_Z10kernel_BS4IfEvPKT_S2_Pmm
.visible .entry _Z10kernel_BS4IfEvPKT_S2_Pmm(
	.param .u64 .ptr .align 1 _Z10kernel_BS4IfEvPKT_S2_Pmm_param_0,
	.param .u64 .ptr .align 1 _Z10kernel_BS4IfEvPKT_S2_Pmm_param_1,
	.param .u64 .ptr .align 1 _Z10kernel_BS4IfEvPKT_S2_Pmm_param_2,
	.param .u64 _Z10kernel_BS4IfEvPKT_S2_Pmm_param_3
)
{
	.reg .pred 	%p<7>;
	.reg .b32 	%r<10>;
	.reg .b32 	%f<4>;
	.reg .b64 	%rd<31>;
	// demoted variable
	.shared .align 8 .u64 _ZZ10kernel_BS4IfEvPKT_S2_PmmE1k;
	ld.param.u64 	%rd12, [_Z10kernel_BS4IfEvPKT_S2_Pmm_param_0];
	ld.param.u64 	%rd9, [_Z10kernel_BS4IfEvPKT_S2_Pmm_param_1];
	ld.param.u64 	%rd10, [_Z10kernel_BS4IfEvPKT_S2_Pmm_param_2];
	ld.param.u64 	%rd11, [_Z10kernel_BS4IfEvPKT_S2_Pmm_param_3];
	cvta.to.global.u64 	%rd1, %rd12;
	mov.u32 	%r4, %ctaid.x;
	mov.u32 	%r5, %ntid.x;
	mov.u32 	%r6, %tid.x;
	mad.lo.s32 	%r1, %r4, %r5, %r6;
	setp.ne.s32 	%p1, %r6, 0;
	@%p1 bra 	$L__BB3_4;
	mov.b32 	%r9, 0;
$L__BB3_2:
	mov.u32 	%r2, %r9;
	shr.u64 	%rd13, %rd11, %r2;
	setp.ne.s64 	%p2, %rd13, 0;
	add.s32 	%r9, %r2, 1;
	@%p2 bra 	$L__BB3_2;
	add.s32 	%r8, %r2, -1;
	mov.b64 	%rd14, 1;
	shl.b64 	%rd15, %rd14, %r8;
	st.shared.u64 	[_ZZ10kernel_BS4IfEvPKT_S2_PmmE1k], %rd15;
$L__BB3_4:
	bar.sync 	0;
	ld.shared.u64 	%rd29, [_ZZ10kernel_BS4IfEvPKT_S2_PmmE1k];
	cvta.to.global.u64 	%rd16, %rd9;
	mul.wide.u32 	%rd17, %r1, 4;
	add.s64 	%rd18, %rd16, %rd17;
	ld.global.f32 	%f1, [%rd18];
	shl.b64 	%rd19, %rd29, 2;
	add.s64 	%rd20, %rd1, %rd19;
	ld.global.f32 	%f2, [%rd20];
	setp.le.f32 	%p3, %f2, %f1;
	selp.b64 	%rd30, %rd29, 0, %p3;
	setp.lt.u64 	%p4, %rd29, 2;
	@%p4 bra 	$L__BB3_6;
$L__BB3_5:
	shr.u64 	%rd6, %rd29, 1;
	or.b64  	%rd21, %rd30, %rd6;
	min.u64 	%rd22, %rd21, %rd11;
	shl.b64 	%rd23, %rd22, 2;
	add.s64 	%rd24, %rd1, %rd23;
	ld.global.f32 	%f3, [%rd24];
	setp.ge.f32 	%p5, %f1, %f3;
	selp.b64 	%rd30, %rd21, %rd30, %p5;
	setp.gt.u64 	%p6, %rd29, 3;
	mov.u64 	%rd29, %rd6;
	@%p6 bra 	$L__BB3_5;
$L__BB3_6:
	cvta.to.global.u64 	%rd25, %rd10;
	mul.wide.u32 	%rd26, %r1, 8;
	add.s64 	%rd27, %rd25, %rd26;
	st.global.u64 	[%rd27], %rd30;
	ret;

}


// ===== COMPILED SASS (sm_100) =====

	.target	sm_100

	.elftype	@"ET_EXEC"


//--------------------- .note.nv.tkinfo           --------------------------
	.section	.note.nv.tkinfo,"",@"SHT_NOTE"
	.sectionflags	@"SHF_NOTE_NV_TKINFO"
	.tkinfo
        /*0018*/ 	.word	0x00000002
        /*0030*/ 	.string	""
        /*0030*/ 	.string	"ptxas"
        /*0030*/ 	.string	"Cuda compilation tools, release 13.0, V13.0.88"
        /*0030*/ 	.string	"Build cuda_13.0.r13.0/compiler.36424714_0"
        /*0030*/ 	.string	"-arch sm_100 -m 64 "



//--------------------- .note.nv.cuinfo           --------------------------
	.section	.note.nv.cuinfo,"",@"SHT_NOTE"
	.sectionflags	@"SHF_NOTE_NV_CUINFO"
        /*0018*/ 	.short	0x0002
        /*001a*/ 	.short	0x0064
        /*001c*/ 	.short	0x0082
	.zero		2


//--------------------- .nv.info                  --------------------------
	.section	.nv.info,"",@"SHT_CUDA_INFO"
	.align	4


	//----- nvinfo : EIATTR_REGCOUNT
	.align		4
        /*0000*/ 	.byte	0x04, 0x2f
        /*0002*/ 	.short	(.L_1 - .L_0)
	.align		4
.L_0:
        /*0004*/ 	.word	index@(_Z9kernel_BSIfEvPKT_S2_Pmm)
        /*0008*/ 	.word	0x0000000e


	//----- nvinfo : EIATTR_FRAME_SIZE
	.align		4
.L_1:
        /*000c*/ 	.byte	0x04, 0x11
        /*000e*/ 	.short	(.L_3 - .L_2)
	.align		4
.L_2:
        /*0010*/ 	.word	index@(_Z9kernel_BSIfEvPKT_S2_Pmm)
        /*0014*/ 	.word	0x00000000


	//----- nvinfo : EIATTR_REGCOUNT
	.align		4
.L_3:
        /*0018*/ 	.byte	0x04, 0x2f
        /*001a*/ 	.short	(.L_5 - .L_4)
	.align		4
.L_4:
        /*001c*/ 	.word	index@(_Z10kernel_BS2IfEvPKT_S2_Pmm)
        /*0020*/ 	.word	0x00000010


	//----- nvinfo : EIATTR_FRAME_SIZE
	.align		4
.L_5:
        /*0024*/ 	.byte	0x04, 0x11
        /*0026*/ 	.short	(.L_7 - .L_6)
	.align		4
.L_6:
        /*0028*/ 	.word	index@(_Z10kernel_BS2IfEvPKT_S2_Pmm)
        /*002c*/ 	.word	0x00000000


	//----- nvinfo : EIATTR_REGCOUNT
	.align		4
.L_7:
        /*0030*/ 	.byte	0x04, 0x2f
        /*0032*/ 	.short	(.L_9 - .L_8)
	.align		4
.L_8:
        /*0034*/ 	.word	index@(_Z10kernel_BS3IfEvPKT_S2_Pmm)
        /*0038*/ 	.word	0x00000013


	//----- nvinfo : EIATTR_FRAME_SIZE
	.align		4
.L_9:
        /*003c*/ 	.byte	0x04, 0x11
        /*003e*/ 	.short	(.L_11 - .L_10)
	.align		4
.L_10:
        /*0040*/ 	.word	index@(_Z10kernel_BS3IfEvPKT_S2_Pmm)
        /*0044*/ 	.word	0x00000000


	//----- nvinfo : EIATTR_REGCOUNT
	.align		4
.L_11:
        /*0048*/ 	.byte	0x04, 0x2f
        /*004a*/ 	.short	(.L_13 - .L_12)
	.align		4
.L_12:
        /*004c*/ 	.word	index@(_Z10kernel_BS4IfEvPKT_S2_Pmm)
        /*0050*/ 	.word	0x00000012


	//----- nvinfo : EIATTR_FRAME_SIZE
	.align		4
.L_13:
        /*0054*/ 	.byte	0x04, 0x11
        /*0056*/ 	.short	(.L_15 - .L_14)
	.align		4
.L_14:
        /*0058*/ 	.word	index@(_Z10kernel_BS4IfEvPKT_S2_Pmm)
        /*005c*/ 	.word	0x00000000


	//----- nvinfo : EIATTR_MIN_STACK_SIZE
	.align		4
.L_15:
        /*0060*/ 	.byte	0x04, 0x12
        /*0062*/ 	.short	(.L_17 - .L_16)
	.align		4
.L_16:
        /*0064*/ 	.word	index@(_Z10kernel_BS4IfEvPKT_S2_Pmm)
        /*0068*/ 	.word	0x00000000


	//----- nvinfo : EIATTR_MIN_STACK_SIZE
	.align		4
.L_17:
        /*006c*/ 	.byte	0x04, 0x12
        /*006e*/ 	.short	(.L_19 - .L_18)
	.align		4
.L_18:
        /*0070*/ 	.word	index@(_Z10kernel_BS3IfEvPKT_S2_Pmm)
        /*0074*/ 	.word	0x00000000


	//----- nvinfo : EIATTR_MIN_STACK_SIZE
	.align		4
.L_19:
        /*0078*/ 	.byte	0x04, 0x12
        /*007a*/ 	.short	(.L_21 - .L_20)
	.align		4
.L_20:
        /*007c*/ 	.word	index@(_Z10kernel_BS2IfEvPKT_S2_Pmm)
        /*0080*/ 	.word	0x00000000


	//----- nvinfo : EIATTR_MIN_STACK_SIZE
	.align		4
.L_21:
        /*0084*/ 	.byte	0x04, 0x12
        /*0086*/ 	.short	(.L_23 - .L_22)
	.align		4
.L_22:
        /*0088*/ 	.word	index@(_Z9kernel_BSIfEvPKT_S2_Pmm)
        /*008c*/ 	.word	0x00000000
.L_23:


//--------------------- .nv.compat                --------------------------
	.section	.nv.compat,"",@"SHT_CUDA_COMPAT_INFO"
	.align	4
        /*0000*/ 	.byte	0x02, 0x09, 0x00, 0x00, 0x02, 0x02, 0x01, 0x00, 0x02, 0x05, 0x05, 0x00, 0x03, 0x07, 0x01, 0x01
        /*0010*/ 	.byte	0x02, 0x03, 0x00, 0x00, 0x02, 0x06, 0x01, 0x00, 0x04, 0x0b, 0x08, 0x00, 0x09, 0x00, 0x00, 0x00
        /*0020*/ 	.byte	0x00, 0x00, 0x00, 0x00


//--------------------- .nv.info._Z10kernel_BS4IfEvPKT_S2_Pmm --------------------------
	.section	.nv.info._Z10kernel_BS4IfEvPKT_S2_Pmm,"",@"SHT_CUDA_INFO"
	.sectionflags	@""
	.align	4


	//----- nvinfo : EIATTR_CUDA_API_VERSION
	.align		4
        /*0000*/ 	.byte	0x04, 0x37
        /*0002*/ 	.short	(.L_25 - .L_24)
.L_24:
        /*0004*/ 	.word	0x00000082


	//----- nvinfo : EIATTR_KPARAM_INFO
	.align		4
.L_25:
        /*0008*/ 	.byte	0x04, 0x17
        /*000a*/ 	.short	(.L_27 - .L_26)
.L_26:
        /*000c*/ 	.word	0x00000000
        /*0010*/ 	.short	0x0003
        /*0012*/ 	.short	0x0018
        /*0014*/ 	.byte	0x00, 0xf0, 0x21, 0x00


	//----- nvinfo : EIATTR_KPARAM_INFO
	.align		4
.L_27:
        /*0018*/ 	.byte	0x04, 0x17
        /*001a*/ 	.short	(.L_29 - .L_28)
.L_28:
        /*001c*/ 	.word	0x00000000
        /*0020*/ 	.short	0x0002
        /*0022*/ 	.short	0x0010
        /*0024*/ 	.byte	0x00, 0xf5, 0x21, 0x00


	//----- nvinfo : EIATTR_KPARAM_INFO
	.align		4
.L_29:
        /*0028*/ 	.byte	0x04, 0x17
        /*002a*/ 	.short	(.L_31 - .L_30)
.L_30:
        /*002c*/ 	.word	0x00000000
        /*0030*/ 	.short	0x0001
        /*0032*/ 	.short	0x0008
        /*0034*/ 	.byte	0x00, 0xf5, 0x21, 0x00


	//----- nvinfo : EIATTR_KPARAM_INFO
	.align		4
.L_31:
        /*0038*/ 	.byte	0x04, 0x17
        /*003a*/ 	.short	(.L_33 - .L_32)
.L_32:
        /*003c*/ 	.word	0x00000000
        /*0040*/ 	.short	0x0000
        /*0042*/ 	.short	0x0000
        /*0044*/ 	.byte	0x00, 0xf5, 0x21, 0x00


	//----- nvinfo : EIATTR_SPARSE_MMA_MASK
	.align		4
.L_33:
        /*0048*/ 	.byte	0x03, 0x50
        /*004a*/ 	.short	0x0000


	//----- nvinfo : EIATTR_MAXREG_COUNT
	.align		4
        /*004c*/ 	.byte	0x03, 0x1b
        /*004e*/ 	.short	0x00ff


	//----- nvinfo : EIATTR_NUM_BARRIERS
	.align		4
        /*0050*/ 	.byte	0x02, 0x4c
        /*0052*/ 	.byte	0x01
	.zero		1


	//----- nvinfo : EIATTR_MERCURY_ISA_VERSION
	.align		4
        /*0054*/ 	.byte	0x03, 0x5f
        /*0056*/ 	.short	0x0101


	//----- nvinfo : EIATTR_VRC_CTA_INIT_COUNT
	.align		4
        /*0058*/ 	.byte	0x02, 0x4a
	.zero		1
	.zero		1


	//----- nvinfo : EIATTR_EXIT_INSTR_OFFSETS
	.align		4
        /*005c*/ 	.byte	0x04, 0x1c
        /*005e*/ 	.short	(.L_35 - .L_34)


	//   ....[0]....
.L_34:
        /*0060*/ 	.word	0x000004a0


	//----- nvinfo : EIATTR_CRS_STACK_SIZE
	.align		4
.L_35:
        /*0064*/ 	.byte	0x04, 0x1e
        /*0066*/ 	.short	(.L_37 - .L_36)
.L_36:
        /*0068*/ 	.word	0x00000000


	//----- nvinfo : EIATTR_CBANK_PARAM_SIZE
	.align		4
.L_37:
        /*006c*/ 	.byte	0x03, 0x19
        /*006e*/ 	.short	0x0020


	//----- nvinfo : EIATTR_PARAM_CBANK
	.align		4
        /*0070*/ 	.byte	0x04, 0x0a
        /*0072*/ 	.short	(.L_39 - .L_38)
	.align		4
.L_38:
        /*0074*/ 	.word	index@(.nv.constant0._Z10kernel_BS4IfEvPKT_S2_Pmm)
        /*0078*/ 	.short	0x0380
        /*007a*/ 	.short	0x0020


	//----- nvinfo : EIATTR_SW_WAR
	.align		4
.L_39:
        /*007c*/ 	.byte	0x04, 0x36
        /*007e*/ 	.short	(.L_41 - .L_40)
.L_40:
        /*0080*/ 	.word	0x00000008
.L_41:


//--------------------- .nv.info._Z10kernel_BS3IfEvPKT_S2_Pmm --------------------------
	.section	.nv.info._Z10kernel_BS3IfEvPKT_S2_Pmm,"",@"SHT_CUDA_INFO"
	.sectionflags	@""
	.align	4


	//----- nvinfo : EIATTR_CUDA_API_VERSION
	.align		4
        /*0000*/ 	.byte	0x04, 0x37
        /*0002*/ 	.short	(.L_43 - .L_42)
.L_42:
        /*0004*/ 	.word	0x00000082


	//----- nvinfo : EIATTR_KPARAM_INFO
	.align		4
.L_43:
        /*0008*/ 	.byte	0x04, 0x17
        /*000a*/ 	.short	(.L_45 - .L_44)
.L_44:
        /*000c*/ 	.word	0x00000000
        /*0010*/ 	.short	0x0003
        /*0012*/ 	.short	0x0018
        /*0014*/ 	.byte	0x00, 0xf0, 0x21, 0x00


	//----- nvinfo : EIATTR_KPARAM_INFO
	.align		4
.L_45:
        /*0018*/ 	.byte	0x04, 0x17
        /*001a*/ 	.short	(.L_47 - .L_46)
.L_46:
        /*001c*/ 	.word	0x00000000
        /*0020*/ 	.short	0x0002
        /*0022*/ 	.short	0x0010
        /*0024*/ 	.byte	0x00, 0xf5, 0x21, 0x00


	//----- nvinfo : EIATTR_KPARAM_INFO
	.align		4
.L_47:
        /*0028*/ 	.byte	0x04, 0x17
        /*002a*/ 	.short	(.L_49 - .L_48)
.L_48:
        /*002c*/ 	.word	0x00000000
        /*0030*/ 	.short	0x0001
        /*0032*/ 	.short	0x0008
        /*0034*/ 	.byte	0x00, 0xf5, 0x21, 0x00


	//----- nvinfo : EIATTR_KPARAM_INFO
	.align		4
.L_49:
        /*0038*/ 	.byte	0x04, 0x17
        /*003a*/ 	.short	(.L_51 - .L_50)
.L_50:
        /*003c*/ 	.word	0x00000000
        /*0040*/ 	.short	0x0000
        /*0042*/ 	.short	0x0000
        /*0044*/ 	.byte	0x00, 0xf5, 0x21, 0x00


	//----- nvinfo : EIATTR_SPARSE_MMA_MASK
	.align		4
.L_51:
        /*0048*/ 	.byte	0x03, 0x50
        /*004a*/ 	.short	0x0000


	//----- nvinfo : EIATTR_MAXREG_COUNT
	.align		4
        /*004c*/ 	.byte	0x03, 0x1b
        /*004e*/ 	.short	0x00ff


	//----- nvinfo : EIATTR_MERCURY_ISA_VERSION
	.align		4
        /*0050*/ 	.byte	0x03, 0x5f
        /*0052*/ 	.short	0x0101


	//----- nvinfo : EIATTR_VRC_CTA_INIT_COUNT
	.align		4
        /*0054*/ 	.byte	0x02, 0x4a
	.zero		1
	.zero		1


	//----- nvinfo : EIATTR_EXIT_INSTR_OFFSETS
	.align		4
        /*0058*/ 	.byte	0x04, 0x1c
        /*005a*/ 	.short	(.L_53 - .L_52)


	//   ....[0]....
.L_52:
        /*005c*/ 	.word	0x00000370


	//----- nvinfo : EIATTR_CBANK_PARAM_SIZE
	.align		4
.L_53:
        /*0060*/ 	.byte	0x03, 0x19
        /*0062*/ 	.short	0x0020


	//----- nvinfo : EIATTR_PARAM_CBANK
	.align		4
        /*0064*/ 	.byte	0x04, 0x0a
        /*0066*/ 	.short	(.L_55 - .L_54)
	.align		4
.L_54:
        /*0068*/ 	.word	index@(.nv.constant0._Z10kernel_BS3IfEvPKT_S2_Pmm)
        /*006c*/ 	.short	0x0380
        /*006e*/ 	.short	0x0020


	//----- nvinfo : EIATTR_SW_WAR
	.align		4
.L_55:
        /*0070*/ 	.byte	0x04, 0x36
        /*0072*/ 	.short	(.L_57 - .L_56)
.L_56:
        /*0074*/ 	.word	0x00000008
.L_57:


//--------------------- .nv.info._Z10kernel_BS2IfEvPKT_S2_Pmm --------------------------
	.section	.nv.info._Z10kernel_BS2IfEvPKT_S2_Pmm,"",@"SHT_CUDA_INFO"
	.sectionflags	@""
	.align	4


	//----- nvinfo : EIATTR_CUDA_API_VERSION
	.align		4
        /*0000*/ 	.byte	0x04, 0x37
        /*0002*/ 	.short	(.L_59 - .L_58)
.L_58:
        /*0004*/ 	.word	0x00000082


	//----- nvinfo : EIATTR_KPARAM_INFO
	.align		4
.L_59:
        /*0008*/ 	.byte	0x04, 0x17
        /*000a*/ 	.short	(.L_61 - .L_60)
.L_60:
        /*000c*/ 	.word	0x00000000
        /*0010*/ 	.short	0x0003
        /*0012*/ 	.short	0x0018
        /*0014*/ 	.byte	0x00, 0xf0, 0x21, 0x00


	//----- nvinfo : EIATTR_KPARAM_INFO
	.align		4
.L_61:
        /*0018*/ 	.byte	0x04, 0x17
        /*001a*/ 	.short	(.L_63 - .L_62)
.L_62:
        /*001c*/ 	.word	0x00000000
        /*0020*/ 	.short	0x0002
        /*0022*/ 	.short	0x0010
        /*0024*/ 	.byte	0x00, 0xf5, 0x21, 0x00


	//----- nvinfo : EIATTR_KPARAM_INFO
	.align		4
.L_63:
        /*0028*/ 	.byte	0x04, 0x17
        /*002a*/ 	.short	(.L_65 - .L_64)
.L_64:
        /*002c*/ 	.word	0x00000000
        /*0030*/ 	.short	0x0001
        /*0032*/ 	.short	0x0008
        /*0034*/ 	.byte	0x00, 0xf5, 0x21, 0x00


	//----- nvinfo : EIATTR_KPARAM_INFO
	.align		4
.L_65:
        /*0038*/ 	.byte	0x04, 0x17
        /*003a*/ 	.short	(.L_67 - .L_66)
.L_66:
        /*003c*/ 	.word	0x00000000
        /*0040*/ 	.short	0x0000
        /*0042*/ 	.short	0x0000
        /*0044*/ 	.byte	0x00, 0xf5, 0x21, 0x00


	//----- nvinfo : EIATTR_SPARSE_MMA_MASK
	.align		4
.L_67:
        /*0048*/ 	.byte	0x03, 0x50
        /*004a*/ 	.short	0x0000


	//----- nvinfo : EIATTR_MAXREG_COUNT
	.align		4
        /*004c*/ 	.byte	0x03, 0x1b
        /*004e*/ 	.short	0x00ff


	//----- nvinfo : EIATTR_MERCURY_ISA_VERSION
	.align		4
        /*0050*/ 	.byte	0x03, 0x5f
        /*0052*/ 	.short	0x0101


	//----- nvinfo : EIATTR_VRC_CTA_INIT_COUNT
	.align		4
        /*0054*/ 	.byte	0x02, 0x4a
	.zero		1
	.zero		1


	//----- nvinfo : EIATTR_EXIT_INSTR_OFFSETS
	.align		4
        /*0058*/ 	.byte	0x04, 0x1c
        /*005a*/ 	.short	(.L_69 - .L_68)


	//   ....[0]....
.L_68:
        /*005c*/ 	.word	0x00000390


	//----- nvinfo : EIATTR_CBANK_PARAM_SIZE
	.align		4
.L_69:
        /*0060*/ 	.byte	0x03, 0x19
        /*0062*/ 	.short	0x0020


	//----- nvinfo : EIATTR_PARAM_CBANK
	.align		4
        /*0064*/ 	.byte	0x04, 0x0a
        /*0066*/ 	.short	(.L_71 - .L_70)
	.align		4
.L_70:
        /*0068*/ 	.word	index@(.nv.constant0._Z10kernel_BS2IfEvPKT_S2_Pmm)
        /*006c*/ 	.short	0x0380
        /*006e*/ 	.short	0x0020


	//----- nvinfo : EIATTR_SW_WAR
	.align		4
.L_71:
        /*0070*/ 	.byte	0x04, 0x36
        /*0072*/ 	.short	(.L_73 - .L_72)
.L_72:
        /*0074*/ 	.word	0x00000008
.L_73:


//--------------------- .nv.info._Z9kernel_BSIfEvPKT_S2_Pmm --------------------------
	.section	.nv.info._Z9kernel_BSIfEvPKT_S2_Pmm,"",@"SHT_CUDA_INFO"
	.sectionflags	@""
	.align	4


	//----- nvinfo : EIATTR_CUDA_API_VERSION
	.align		4
        /*0000*/ 	.byte	0x04, 0x37
        /*0002*/ 	.short	(.L_75 - .L_74)
.L_74:
        /*0004*/ 	.word	0x00000082


	//----- nvinfo : EIATTR_KPARAM_INFO
	.align		4
.L_75:
        /*0008*/ 	.byte	0x04, 0x17
        /*000a*/ 	.short	(.L_77 - .L_76)
.L_76:
        /*000c*/ 	.word	0x00000000
        /*0010*/ 	.short	0x0003
        /*0012*/ 	.short	0x0018
        /*0014*/ 	.byte	0x00, 0xf0, 0x21, 0x00


	//----- nvinfo : EIATTR_KPARAM_INFO
	.align		4
.L_77:
        /*0018*/ 	.byte	0x04, 0x17
        /*001a*/ 	.short	(.L_79 - .L_78)
.L_78:
        /*001c*/ 	.word	0x00000000
        /*0020*/ 	.short	0x0002
        /*0022*/ 	.short	0x0010
        /*0024*/ 	.byte	0x00, 0xf5, 0x21, 0x00


	//----- nvinfo : EIATTR_KPARAM_INFO
	.align		4
.L_79:
        /*0028*/ 	.byte	0x04, 0x17
        /*002a*/ 	.short	(.L_81 - .L_80)
.L_80:
        /*002c*/ 	.word	0x00000000
        /*0030*/ 	.short	0x0001
        /*0032*/ 	.short	0x0008
        /*0034*/ 	.byte	0x00, 0xf5, 0x21, 0x00


	//----- nvinfo : EIATTR_KPARAM_INFO
	.align		4
.L_81:
        /*0038*/ 	.byte	0x04, 0x17
        /*003a*/ 	.short	(.L_83 - .L_82)
.L_82:
        /*003c*/ 	.word	0x00000000
        /*0040*/ 	.short	0x0000
        /*0042*/ 	.short	0x0000
        /*0044*/ 	.byte	0x00, 0xf5, 0x21, 0x00


	//----- nvinfo : EIATTR_SPARSE_MMA_MASK
	.align		4
.L_83:
        /*0048*/ 	.byte	0x03, 0x50
        /*004a*/ 	.short	0x0000


	//----- nvinfo : EIATTR_MAXREG_COUNT
	.align		4
        /*004c*/ 	.byte	0x03, 0x1b
        /*004e*/ 	.short	0x00ff


	//----- nvinfo : EIATTR_MERCURY_ISA_VERSION
	.align		4
        /*0050*/ 	.byte	0x03, 0x5f
        /*0052*/ 	.short	0x0101


	//----- nvinfo : EIATTR_VRC_CTA_INIT_COUNT
	.align		4
        /*0054*/ 	.byte	0x02, 0x4a
	.zero		1
	.zero		1


	//----- nvinfo : EIATTR_EXIT_INSTR_OFFSETS
	.align		4
        /*0058*/ 	.byte	0x04, 0x1c
        /*005a*/ 	.short	(.L_85 - .L_84)


	//   ....[0]....
.L_84:
        /*005c*/ 	.word	0x000002d0


	//----- nvinfo : EIATTR_CRS_STACK_SIZE
	.align		4
.L_85:
        /*0060*/ 	.byte	0x04, 0x1e
        /*0062*/ 	.short	(.L_87 - .L_86)
.L_86:
        /*0064*/ 	.word	0x00000000


	//----- nvinfo : EIATTR_CBANK_PARAM_SIZE
	.align		4
.L_87:
        /*0068*/ 	.byte	0x03, 0x19
        /*006a*/ 	.short	0x0020


	//----- nvinfo : EIATTR_PARAM_CBANK
	.align		4
        /*006c*/ 	.byte	0x04, 0x0a
        /*006e*/ 	.short	(.L_89 - .L_88)
	.align		4
.L_88:
        /*0070*/ 	.word	index@(.nv.constant0._Z9kernel_BSIfEvPKT_S2_Pmm)
        /*0074*/ 	.short	0x0380
        /*0076*/ 	.short	0x0020


	//----- nvinfo : EIATTR_SW_WAR
	.align		4
.L_89:
        /*0078*/ 	.byte	0x04, 0x36
        /*007a*/ 	.short	(.L_91 - .L_90)
.L_90:
        /*007c*/ 	.word	0x00000008
.L_91:


//--------------------- .nv.callgraph             --------------------------
	.section	.nv.callgraph,"",@"SHT_CUDA_CALLGRAPH"
	.align	4
	.sectionentsize	8
	.align		4
        /*0000*/ 	.word	0x00000000
	.align		4
        /*0004*/ 	.word	0xffffffff
	.align		4
        /*0008*/ 	.word	0x00000000
	.align		4
        /*000c*/ 	.word	0xfffffffe
	.align		4
        /*0010*/ 	.word	0x00000000
	.align		4
        /*0014*/ 	.word	0xfffffffd
	.align		4
        /*0018*/ 	.word	0x00000000
	.align		4
        /*001c*/ 	.word	0xfffffffc


//--------------------- .text._Z10kernel_BS4IfEvPKT_S2_Pmm --------------------------
	.section	.text._Z10kernel_BS4IfEvPKT_S2_Pmm,"ax",@progbits
	.align	128
        .global         _Z10kernel_BS4IfEvPKT_S2_Pmm
        .type           _Z10kernel_BS4IfEvPKT_S2_Pmm,@function
        .size           _Z10kernel_BS4IfEvPKT_S2_Pmm,(.L_x_17 - _Z10kernel_BS4IfEvPKT_S2_Pmm)
        .other          _Z10kernel_BS4IfEvPKT_S2_Pmm,@"STO_CUDA_ENTRY STV_DEFAULT"
_Z10kernel_BS4IfEvPKT_S2_Pmm:
.text._Z10kernel_BS4IfEvPKT_S2_Pmm:
[----:B------:R-:W-:Y:S01]  /*0000*/  LDC R1, c[0x0][0x37c] ;  /* 0x0000df00ff017b82 */ /* 0x000fe20000000800 */
[----:B------:R-:W0:Y:S07]  /*0010*/  S2R R0, SR_TID.X ;  /* 0x0000000000007919 */ /* 0x000e2e0000002100 */
[----:B------:R-:W1:Y:S01]  /*0020*/  S2UR UR4, SR_CTAID.X ;  /* 0x00000000000479c3 */ /* 0x000e620000002500 */
[----:B------:R-:W2:Y:S01]  /*0030*/  LDCU.64 UR8, c[0x0][0x358] ;  /* 0x00006b00ff0877ac */ /* 0x000ea20008000a00 */
[----:B------:R-:W-:Y:S06]  /*0040*/  BSSY.RECONVERGENT B0, `(.L_x_0) ;  /* 0x0000018000007945 */ /* 0x000fec0003800200 */
[----:B------:R-:W1:Y:S01]  /*0050*/  LDC R9, c[0x0][0x360] ;  /* 0x0000d800ff097b82 */ /* 0x000e620000000800 */
[----:B0-----:R-:W-:Y:S01]  /*0060*/  ISETP.NE.AND P0, PT, R0, RZ, PT ;  /* 0x000000ff0000720c */ /* 0x001fe20003f05270 */
[----:B-1----:R-:W-:-:S12]  /*0070*/  IMAD R9, R9, UR4, R0 ;  /* 0x0000000409097c24 */ /* 0x002fd8000f8e0200 */
[----:B--2---:R-:W-:Y:S05]  /*0080*/  @P0 BRA `(.L_x_1) ;  /* 0x00000000004c0947 */ /* 0x004fea0003800000 */
[----:B------:R-:W0:Y:S01]  /*0090*/  LDCU.64 UR10, c[0x0][0x398] ;  /* 0x00007300ff0a77ac */ /* 0x000e220008000a00 */
[----:B------:R-:W-:-:S05]  /*00a0*/  UMOV UR4, URZ ;  /* 0x000000ff00047c82 */ /* 0x000fca0008000000 */
.L_x_2:
[----:B0-----:R-:W-:Y:S02]  /*00b0*/  USHF.R.U64 UR5, UR10, UR4, UR11 ;  /* 0x000000040a057299 */ /* 0x001fe4000800120b */
[----:B------:R-:W-:Y:S02]  /*00c0*/  USHF.R.U32.HI UR7, URZ, UR4, UR11 ;  /* 0x00000004ff077299 */ /* 0x000fe4000801160b */
[----:B------:R-:W-:Y:S01]  /*00d0*/  UISETP.NE.U32.AND UP0, UPT, UR5, URZ, UPT ;  /* 0x000000ff0500728c */ /* 0x000fe2000bf05070 */
[----:B------:R-:W-:Y:S01]  /*00e0*/  UMOV UR6, UR4 ;  /* 0x0000000400067c82 */ /* 0x000fe20008000000 */
[----:B------:R-:W-:Y:S02]  /*00f0*/  UIADD3 UR4, UPT, UPT, UR4, 0x1, URZ ;  /* 0x0000000104047890 */ /* 0x000fe4000fffe0ff */
[----:B------:R-:W-:-:S09]  /*0100*/  UISETP.NE.AND.EX UP0, UPT, UR7, URZ, UPT, UP0 ;  /* 0x000000ff0700728c */ /* 0x000fd2000bf05300 */
[----:B------:R-:W-:Y:S05]  /*0110*/  BRA.U UP0, `(.L_x_2) ;  /* 0xfffffffd00e47547 */ /* 0x000fea000b83ffff */
[----:B------:R-:W0:Y:S01]  /*0120*/  S2UR UR5, SR_CgaCtaId ;  /* 0x00000000000579c3 */ /* 0x000e220000008800 */
[----:B------:R-:W-:-:S03]  /*0130*/  UIADD3 UR4, UPT, UPT, UR6, -0x1, URZ ;  /* 0xffffffff06047890 */ /* 0x000fc6000fffe0ff */
[----:B------:R-:W-:Y:S02]  /*0140*/  UMOV UR6, 0x1 ;  /* 0x0000000100067882 */ /* 0x000fe40000000000 */
[----:B------:R-:W-:Y:S02]  /*0150*/  USHF.L.U32 UR7, UR6, UR4, URZ ;  /* 0x0000000406077299 */ /* 0x000fe400080006ff */
[----:B------:R-:W-:-:S03]  /*0160*/  USHF.L.U64.HI UR6, UR6, UR4, URZ ;  /* 0x0000000406067299 */ /* 0x000fc600080102ff */
[----:B------:R-:W-:Y:S01]  /*0170*/  UMOV UR4, 0x400 ;  /* 0x0000040000047882 */ /* 0x000fe20000000000 */
[----:B------:R-:W-:Y:S02]  /*0180*/  IMAD.U32 R2, RZ, RZ, UR7 ;  /* 0x00000007ff027e24 */ /* 0x000fe4000f8e00ff */
[----:B------:R-:W-:Y:S01]  /*0190*/  IMAD.U32 R3, RZ, RZ, UR6 ;  /* 0x00000006ff037e24 */ /* 0x000fe2000f8e00ff */
[----:B0-----:R-:W-:-:S09]  /*01a0*/  ULEA UR4, UR5, UR4, 0x18 ;  /* 0x0000000405047291 */ /* 0x001fd2000f8ec0ff */
[----:B------:R0:W-:Y:S03]  /*01b0*/  STS.64 [UR4], R2 ;  /* 0x00000002ff007988 */ /* 0x0001e60008000a04 */
.L_x_1:
[----:B------:R-:W-:Y:S05]  /*01c0*/  BSYNC.RECONVERGENT B0 ;  /* 0x0000000000007941 */ /* 0x000fea0003800200 */
.L_x_0:
[----:B------:R-:W1:Y:S08]  /*01d0*/  S2UR UR5, SR_CgaCtaId ;  /* 0x00000000000579c3 */ /* 0x000e700000008800 */
[----:B------:R-:W-:Y:S06]  /*01e0*/  BAR.SYNC.DEFER_BLOCKING 0x0 ;  /* 0x0000000000007b1d */ /* 0x000fec0000010000 */
[----:B------:R-:W-:-:S02]  /*01f0*/  UMOV UR4, 0x400 ;  /* 0x0000040000047882 */ /* 0x000fc40000000000 */
[----:B------:R-:W2:Y:S08]  /*0200*/  LDC.64 R4, c[0x0][0x388] ;  /* 0x0000e200ff047b82 */ /* 0x000eb00000000a00 */
[----:B0-----:R-:W0:Y:S01]  /*0210*/  LDC.64 R2, c[0x0][0x390] ;  /* 0x0000e400ff027b82 */ /* 0x001e220000000a00 */
[----:B-1----:R-:W-:Y:S01]  /*0220*/  ULEA UR4, UR5, UR4, 0x18 ;  /* 0x0000000405047291 */ /* 0x002fe2000f8ec0ff */
[----:B--2---:R-:W-:-:S08]  /*0230*/  IMAD.WIDE.U32 R4, R9, 0x4, R4 ;  /* 0x0000000409047825 */ /* 0x004fd000078e0004 */
[----:B------:R-:W1:Y:S02]  /*0240*/  LDS.64 R14, [UR4] ;  /* 0x00000004ff0e7984 */ /* 0x000e640008000a00 */
[----:B------:R-:W1:Y:S02]  /*0250*/  LDCU.64 UR4, c[0x0][0x380] ;  /* 0x00007000ff0477ac */ /* 0x000e640008000a00 */
[----:B------:R-:W2:Y:S01]  /*0260*/  LDG.E R0, desc[UR8][R4.64] ;  /* 0x0000000804007981 */ /* 0x000ea2000c1e1900 */
[----:B-1----:R-:W-:-:S04]  /*0270*/  LEA R6, P0, R14, UR4, 0x2 ;  /* 0x000000040e067c11 */ /* 0x002fc8000f8010ff */
[----:B------:R-:W-:-:S06]  /*0280*/  LEA.HI.X R7, R14, UR5, R15, 0x2, P0 ;  /* 0x000000050e077c11 */ /* 0x000fcc00080f140f */
[----:B------:R-:W2:Y:S01]  /*0290*/  LDG.E R7, desc[UR8][R6.64] ;  /* 0x0000000806077981 */ /* 0x000ea2000c1e1900 */
[----:B------:R-:W-:-:S04]  /*02a0*/  ISETP.GE.U32.AND P0, PT, R14, 0x2, PT ;  /* 0x000000020e00780c */ /* 0x000fc80003f06070 */
[----:B------:R-:W-:Y:S01]  /*02b0*/  ISETP.GE.U32.AND.EX P0, PT, R15, RZ, PT, P0 ;  /* 0x000000ff0f00720c */ /* 0x000fe20003f06100 */
[----:B0-----:R-:W-:Y:S01]  /*02c0*/  IMAD.WIDE.U32 R2, R9, 0x8, R2 ;  /* 0x0000000809027825 */ /* 0x001fe200078e0002 */
[----:B--2---:R-:W-:-:S04]  /*02d0*/  FSETP.GTU.AND P1, PT, R7, R0, PT ;  /* 0x000000000700720b */ /* 0x004fc80003f2c000 */
[----:B------:R-:W-:Y:S02]  /*02e0*/  SEL R12, R14, RZ, !P1 ;  /* 0x000000ff0e0c7207 */ /* 0x000fe40004800000 */
[----:B------:R-:W-:-:S05]  /*02f0*/  SEL R13, R15, RZ, !P1 ;  /* 0x000000ff0f0d7207 */ /* 0x000fca0004800000 */
[----:B------:R-:W-:Y:S05]  /*0300*/  @!P0 BRA `(.L_x_3) ;  /* 0x0000000000588947 */ /* 0x000fea0003800000 */
[----:B------:R-:W-:Y:S01]  /*0310*/  IMAD.MOV.U32 R11, RZ, RZ, R14 ;  /* 0x000000ffff0b7224 */ /* 0x000fe200078e000e */
[----:B------:R-:W0:Y:S01]  /*0320*/  LDCU.64 UR6, c[0x0][0x398] ;  /* 0x00007300ff0677ac */ /* 0x000e220008000a00 */
[----:B------:R-:W-:-:S07]  /*0330*/  IMAD.MOV.U32 R14, RZ, RZ, R15 ;  /* 0x000000ffff0e7224 */ /* 0x000fce00078e000f */
.L_x_4:
[--C-:B------:R-:W-:Y:S02]  /*0340*/  SHF.R.U64 R9, R11, 0x1, R14.reuse ;  /* 0x000000010b097819 */ /* 0x100fe4000000120e */
[----:B------:R-:W-:Y:S02]  /*0350*/  SHF.R.U32.HI R10, RZ, 0x1, R14 ;  /* 0x00000001ff0a7819 */ /* 0x000fe4000001160e */
[----:B------:R-:W-:Y:S02]  /*0360*/  LOP3.LUT R7, R12, R9, RZ, 0xfc, !PT ;  /* 0x000000090c077212 */ /* 0x000fe400078efcff */
[----:B------:R-:W-:Y:S02]  /*0370*/  LOP3.LUT R8, R13, R10, RZ, 0xfc, !PT ;  /* 0x0000000a0d087212 */ /* 0x000fe400078efcff */
[----:B0-----:R-:W-:-:S04]  /*0380*/  ISETP.LT.U32.AND P0, PT, R7, UR6, PT ;  /* 0x0000000607007c0c */ /* 0x001fc8000bf01070 */
[----:B------:R-:W-:-:S04]  /*0390*/  ISETP.LT.U32.AND.EX P0, PT, R8, UR7, PT, P0 ;  /* 0x0000000708007c0c */ /* 0x000fc8000bf01100 */
[----:B------:R-:W-:Y:S02]  /*03a0*/  SEL R5, R7, UR6, P0 ;  /* 0x0000000607057c07 */ /* 0x000fe40008000000 */
[----:B------:R-:W-:Y:S02]  /*03b0*/  SEL R6, R8, UR7, P0 ;  /* 0x0000000708067c07 */ /* 0x000fe40008000000 */
[----:B------:R-:W-:-:S04]  /*03c0*/  LEA R4, P0, R5, UR4, 0x2 ;  /* 0x0000000405047c11 */ /* 0x000fc8000f8010ff */
[----:B------:R-:W-:-:S06]  /*03d0*/  LEA.HI.X R5, R5, UR5, R6, 0x2, P0 ;  /* 0x0000000505057c11 */ /* 0x000fcc00080f1406 */
[----:B------:R-:W2:Y:S01]  /*03e0*/  LDG.E R5, desc[UR8][R4.64] ;  /* 0x0000000804057981 */ /* 0x000ea2000c1e1900 */
[----:B------:R-:W-:Y:S01]  /*03f0*/  ISETP.GT.U32.AND P0, PT, R11, 0x3, PT ;  /* 0x000000030b00780c */ /* 0x000fe20003f04070 */
[----:B------:R-:W-:-:S03]  /*0400*/  IMAD.MOV.U32 R11, RZ, RZ, R9 ;  /* 0x000000ffff0b7224 */ /* 0x000fc600078e0009 */
[----:B------:R-:W-:Y:S01]  /*0410*/  ISETP.GT.U32.AND.EX P0, PT, R14, RZ, PT, P0 ;  /* 0x000000ff0e00720c */ /* 0x000fe20003f04100 */
[----:B------:R-:W-:Y:S01]  /*0420*/  IMAD.MOV.U32 R14, RZ, RZ, R10 ;  /* 0x000000ffff0e7224 */ /* 0x000fe200078e000a */
[----:B--2---:R-:W-:-:S04]  /*0430*/  FSETP.GE.AND P1, PT, R0, R5, PT ;  /* 0x000000050000720b */ /* 0x004fc80003f26000 */
[----:B------:R-:W-:Y:S02]  /*0440*/  SEL R12, R7, R12, P1 ;  /* 0x0000000c070c7207 */ /* 0x000fe40000800000 */
[----:B------:R-:W-:-:S05]  /*0450*/  SEL R13, R8, R13, P1 ;  /* 0x0000000d080d7207 */ /* 0x000fca0000800000 */
[----:B------:R-:W-:Y:S05]  /*0460*/  @P0 BRA `(.L_x_4) ;  /* 0xfffffffc00b40947 */ /* 0x000fea000383ffff */
.L_x_3:
[----:B------:R-:W-:Y:S02]  /*0470*/  IMAD.MOV.U32 R4, RZ, RZ, R12 ;  /* 0x000000ffff047224 */ /* 0x000fe400078e000c */
[----:B------:R-:W-:-:S05]  /*0480*/  IMAD.MOV.U32 R5, RZ, RZ, R13 ;  /* 0x000000ffff057224 */ /* 0x000fca00078e000d */
[----:B------:R-:W-:Y:S01]  /*0490*/  STG.E.64 desc[UR8][R2.64], R4 ;  /* 0x0000000402007986 */ /* 0x000fe2000c101b08 */
[----:B------:R-:W-:Y:S05]  /*04a0*/  EXIT ;  /* 0x000000000000794d */ /* 0x000fea0003800000 */
.L_x_5:
[----:B------:R-:W-:-:S00]  /*04b0*/  BRA `(.L_x_5) ;  /* 0xfffffffc00fc7947 */ /* 0x000fc0000383ffff */
[----:B------:R-:W-:-:S00]  /*04c0*/  NOP ;  /* 0x0000000000007918 */ /* 0x000fc00000000000 */
        /* <DEDUP_REMOVED lines=11> */
.L_x_17:


//--------------------- .text._Z10kernel_BS3IfEvPKT_S2_Pmm --------------------------
	.section	.text._Z10kernel_BS3IfEvPKT_S2_Pmm,"ax",@progbits
	.align	128
        .global         _Z10kernel_BS3IfEvPKT_S2_Pmm
        .type           _Z10kernel_BS3IfEvPKT_S2_Pmm,@function
        .size           _Z10kernel_BS3IfEvPKT_S2_Pmm,(.L_x_18 - _Z10kernel_BS3IfEvPKT_S2_Pmm)
        .other          _Z10kernel_BS3IfEvPKT_S2_Pmm,@"STO_CUDA_ENTRY STV_DEFAULT"
_Z10kernel_BS3IfEvPKT_S2_Pmm:
.text._Z10kernel_BS3IfEvPKT_S2_Pmm:
[----:B------:R-:W-:Y:S01]  /*0000*/  LDC R1, c[0x0][0x37c] ;  /* 0x0000df00ff017b82 */ /* 0x000fe20000000800 */
[----:B------:R-:W0:Y:S07]  /*0010*/  S2R R0, SR_TID.X ;  /* 0x0000000000007919 */ /* 0x000e2e0000002100 */
[----:B------:R-:W0:Y:S01]  /*0020*/  S2UR UR4, SR_CTAID.X ;  /* 0x00000000000479c3 */ /* 0x000e220000002500 */
[----:B------:R-:W1:Y:S01]  /*0030*/  LDCU.64 UR6, c[0x0][0x358] ;  /* 0x00006b00ff0677ac */ /* 0x000e620008000a00 */
[----:B------:R-:W2:Y:S06]  /*0040*/  LDCU.64 UR10, c[0x0][0x398] ;  /* 0x00007300ff0a77ac */ /* 0x000eac0008000a00 */
[----:B------:R-:W0:Y:S02]  /*0050*/  LDC R11, c[0x0][0x360] ;  /* 0x0000d800ff0b7b82 */ /* 0x000e240000000800 */
[----:B0-----:R-:W-:Y:S01]  /*0060*/  IMAD R11, R11, UR4, R0 ;  /* 0x000000040b0b7c24 */ /* 0x001fe2000f8e0200 */
[----:B-12---:R-:W-:-:S06]  /*0070*/  UMOV UR4, URZ ;  /* 0x000000ff00047c82 */ /* 0x006fcc0008000000 */
.L_x_6:
[----:B------:R-:W-:Y:S02]  /*0080*/  USHF.R.U64 UR5, UR10, UR4, UR11 ;  /* 0x000000040a057299 */ /* 0x000fe4000800120b */
[----:B------:R-:W-:Y:S02]  /*0090*/  USHF.R.U32.HI UR8, URZ, UR4, UR11 ;  /* 0x00000004ff087299 */ /* 0x000fe4000801160b */
[----:B------:R-:W-:-:S03]  /*00a0*/  UISETP.NE.U32.AND UP0, UPT, UR5, URZ, UPT ;  /* 0x000000ff0500728c */ /* 0x000fc6000bf05070 */
[----:B------:R-:W-:Y:S01]  /*00b0*/  UMOV UR5, UR4 ;  /* 0x0000000400057c82 */ /* 0x000fe20008000000 */
[----:B------:R-:W-:Y:S02]  /*00c0*/  UISETP.NE.AND.EX UP0, UPT, UR8, URZ, UPT, UP0 ;  /* 0x000000ff0800728c */ /* 0x000fe4000bf05300 */
[----:B------:R-:W-:-:S07]  /*00d0*/  UIADD3 UR4, UPT, UPT, UR4, 0x1, URZ ;  /* 0x0000000104047890 */ /* 0x000fce000fffe0ff */
[----:B------:R-:W-:Y:S05]  /*00e0*/  BRA.U UP0, `(.L_x_6) ;  /* 0xfffffffd00e47547 */ /* 0x000fea000b83ffff */
[----:B------:R-:W0:Y:S01]  /*00f0*/  LDC.64 R2, c[0x0][0x380] ;  /* 0x0000e000ff027b82 */ /* 0x000e220000000a00 */
[----:B------:R-:W-:Y:S01]  /*0100*/  UIADD3 UR4, UPT, UPT, UR5, -0x1, URZ ;  /* 0xffffffff05047890 */ /* 0x000fe2000fffe0ff */
[----:B------:R-:W-:-:S05]  /*0110*/  IMAD.MOV.U32 R16, RZ, RZ, 0x1 ;  /* 0x00000001ff107424 */ /* 0x000fca00078e00ff */
[C---:B------:R-:W-:Y:S01]  /*0120*/  SHF.L.U32 R13, R16.reuse, UR4, RZ ;  /* 0x00000004100d7c19 */ /* 0x040fe200080006ff */
[----:B------:R-:W1:Y:S01]  /*0130*/  LDC.64 R6, c[0x0][0x388] ;  /* 0x0000e200ff067b82 */ /* 0x000e620000000a00 */
[----:B------:R-:W-:-:S07]  /*0140*/  SHF.L.U64.HI R16, R16, UR4, RZ ;  /* 0x0000000410107c19 */ /* 0x000fce00080102ff */
[----:B------:R-:W2:Y:S01]  /*0150*/  LDC.64 R4, c[0x0][0x390] ;  /* 0x0000e400ff047b82 */ /* 0x000ea20000000a00 */
[----:B0-----:R-:W-:-:S04]  /*0160*/  LEA R8, P0, R13, R2, 0x2 ;  /* 0x000000020d087211 */ /* 0x001fc800078010ff */
[----:B------:R-:W-:Y:S01]  /*0170*/  LEA.HI.X R9, R13, R3, R16, 0x2, P0 ;  /* 0x000000030d097211 */ /* 0x000fe200000f1410 */
[----:B-1----:R-:W-:-:S05]  /*0180*/  IMAD.WIDE.U32 R6, R11, 0x4, R6 ;  /* 0x000000040b067825 */ /* 0x002fca00078e0006 */
[----:B------:R-:W3:Y:S04]  /*0190*/  LDG.E R9, desc[UR6][R8.64] ;  /* 0x0000000608097981 */ /* 0x000ee8000c1e1900 */
[----:B------:R-:W3:Y:S01]  /*01a0*/  LDG.E R0, desc[UR6][R6.64] ;  /* 0x0000000606007981 */ /* 0x000ee2000c1e1900 */
[----:B------:R-:W-:Y:S01]  /*01b0*/  UISETP.NE.AND UP0, UPT, UR4, URZ, UPT ;  /* 0x000000ff0400728c */ /* 0x000fe2000bf05270 */
[----:B--2---:R-:W-:Y:S01]  /*01c0*/  IMAD.WIDE.U32 R4, R11, 0x8, R4 ;  /* 0x000000080b047825 */ /* 0x004fe200078e0004 */
[----:B---3--:R-:W-:-:S04]  /*01d0*/  FSETP.GTU.AND P0, PT, R9, R0, PT ;  /* 0x000000000900720b */ /* 0x008fc80003f0c000 */
[----:B------:R-:W-:Y:S02]  /*01e0*/  SEL R14, R13, RZ, !P0 ;  /* 0x000000ff0d0e7207 */ /* 0x000fe40004000000 */
[----:B------:R-:W-:Y:S01]  /*01f0*/  SEL R15, R16, RZ, !P0 ;  /* 0x000000ff100f7207 */ /* 0x000fe20004000000 */
[----:B------:R-:W-:Y:S06]  /*0200*/  BRA.U !UP0, `(.L_x_7) ;  /* 0x00000001084c7547 */ /* 0x000fec000b800000 */
.L_x_8:
[--C-:B------:R-:W-:Y:S02]  /*0210*/  SHF.R.U64 R11, R13, 0x1, R16.reuse ;  /* 0x000000010d0b7819 */ /* 0x100fe40000001210 */
[----:B------:R-:W-:Y:S02]  /*0220*/  SHF.R.U32.HI R12, RZ, 0x1, R16 ;  /* 0x00000001ff0c7819 */ /* 0x000fe40000011610 */
[----:B------:R-:W-:Y:S02]  /*0230*/  LOP3.LUT R9, R14, R11, RZ, 0xfc, !PT ;  /* 0x0000000b0e097212 */ /* 0x000fe400078efcff */
[----:B------:R-:W-:Y:S02]  /*0240*/  LOP3.LUT R10, R15, R12, RZ, 0xfc, !PT ;  /* 0x0000000c0f0a7212 */ /* 0x000fe400078efcff */
[----:B------:R-:W-:-:S04]  /*0250*/  ISETP.LT.U32.AND P0, PT, R9, UR10, PT ;  /* 0x0000000a09007c0c */ /* 0x000fc8000bf01070 */
[----:B------:R-:W-:-:S04]  /*0260*/  ISETP.LT.U32.AND.EX P0, PT, R10, UR11, PT, P0 ;  /* 0x0000000b0a007c0c */ /* 0x000fc8000bf01100 */
[----:B------:R-:W-:Y:S02]  /*0270*/  SEL R7, R9, UR10, P0 ;  /* 0x0000000a09077c07 */ /* 0x000fe40008000000 */
[----:B------:R-:W-:Y:S02]  /*0280*/  SEL R8, R10, UR11, P0 ;  /* 0x0000000b0a087c07 */ /* 0x000fe40008000000 */
[----:B------:R-:W-:-:S04]  /*0290*/  LEA R6, P0, R7, R2, 0x2 ;  /* 0x0000000207067211 */ /* 0x000fc800078010ff */
[----:B------:R-:W-:-:S06]  /*02a0*/  LEA.HI.X R7, R7, R3, R8, 0x2, P0 ;  /* 0x0000000307077211 */ /* 0x000fcc00000f1408 */
        /* <DEDUP_REMOVED lines=9> */
.L_x_7:
[----:B------:R-:W-:Y:S02]  /*0340*/  IMAD.MOV.U32 R2, RZ, RZ, R14 ;  /* 0x000000ffff027224 */ /* 0x000fe400078e000e */
[----:B------:R-:W-:-:S05]  /*0350*/  IMAD.MOV.U32 R3, RZ, RZ, R15 ;  /* 0x000000ffff037224 */ /* 0x000fca00078e000f */
[----:B------:R-:W-:Y:S01]  /*0360*/  STG.E.64 desc[UR6][R4.64], R2 ;  /* 0x0000000204007986 */ /* 0x000fe2000c101b06 */
[----:B------:R-:W-:Y:S05]  /*0370*/  EXIT ;  /* 0x000000000000794d */ /* 0x000fea0003800000 */
.L_x_9:
        /* <DEDUP_REMOVED lines=16> */
.L_x_18:


//--------------------- .text._Z10kernel_BS2IfEvPKT_S2_Pmm --------------------------
	.section	.text._Z10kernel_BS2IfEvPKT_S2_Pmm,"ax",@progbits
	.align	128
        .global         _Z10kernel_BS2IfEvPKT_S2_Pmm
        .type           _Z10kernel_BS2IfEvPKT_S2_Pmm,@function
        .size           _Z10kernel_BS2IfEvPKT_S2_Pmm,(.L_x_19 - _Z10kernel_BS2IfEvPKT_S2_Pmm)
        .other          _Z10kernel_BS2IfEvPKT_S2_Pmm,@"STO_CUDA_ENTRY STV_DEFAULT"
_Z10kernel_BS2IfEvPKT_S2_Pmm:
.text._Z10kernel_BS2IfEvPKT_S2_Pmm:
        /* <DEDUP_REMOVED lines=8> */
.L_x_10:
        /* <DEDUP_REMOVED lines=25> */
[----:B------:R-:W-:Y:S01]  /*0210*/  IMAD.MOV.U32 R6, RZ, RZ, R10 ;  /* 0x000000ffff067224 */ /* 0x000fe200078e000a */
[----:B------:R-:W0:Y:S01]  /*0220*/  LDCU.64 UR4, c[0x0][0x398] ;  /* 0x00007300ff0477ac */ /* 0x000e220008000a00 */
[----:B------:R-:W-:-:S07]  /*0230*/  IMAD.MOV.U32 R7, RZ, RZ, R11 ;  /* 0x000000ffff077224 */ /* 0x000fce00078e000b */
.L_x_12:
[--C-:B------:R-:W-:Y:S02]  /*0240*/  SHF.R.U64 R11, R6, 0x1, R7.reuse ;  /* 0x00000001060b7819 */ /* 0x100fe40000001207 */
[----:B------:R-:W-:Y:S02]  /*0250*/  SHF.R.U32.HI R10, RZ, 0x1, R7 ;  /* 0x00000001ff0a7819 */ /* 0x000fe40000011607 */
[----:B------:R-:W-:Y:S02]  /*0260*/  LOP3.LUT R13, R8, R11, RZ, 0xfc, !PT ;  /* 0x0000000b080d7212 */ /* 0x000fe400078efcff */
[----:B------:R-:W-:Y:S02]  /*0270*/  LOP3.LUT R12, R9, R10, RZ, 0xfc, !PT ;  /* 0x0000000a090c7212 */ /* 0x000fe400078efcff */
[----:B0-----:R-:W-:-:S04]  /*0280*/  ISETP.GE.U32.AND P0, PT, R13, UR4, PT ;  /* 0x000000040d007c0c */ /* 0x001fc8000bf06070 */
[----:B------:R-:W-:-:S13]  /*0290*/  ISETP.GE.U32.AND.EX P0, PT, R12, UR5, PT, P0 ;  /* 0x000000050c007c0c */ /* 0x000fda000bf06100 */
[----:B------:R-:W0:Y:S02]  /*02a0*/  @!P0 LDC.64 R4, c[0x0][0x380] ;  /* 0x0000e000ff048b82 */ /* 0x000e240000000a00 */
[----:B0-----:R-:W-:-:S04]  /*02b0*/  @!P0 LEA R4, P1, R13, R4, 0x2 ;  /* 0x000000040d048211 */ /* 0x001fc800078210ff */
[----:B------:R-:W-:-:S06]  /*02c0*/  @!P0 LEA.HI.X R5, R13, R5, R12, 0x2, P1 ;  /* 0x000000050d058211 */ /* 0x000fcc00008f140c */
[----:B------:R-:W2:Y:S01]  /*02d0*/  @!P0 LDG.E R5, desc[UR6][R4.64] ;  /* 0x0000000604058981 */ /* 0x000ea2000c1e1900 */
[----:B------:R-:W-:Y:S01]  /*02e0*/  ISETP.GT.U32.AND P1, PT, R6, 0x3, PT ;  /* 0x000000030600780c */ /* 0x000fe20003f24070 */
[----:B------:R-:W-:-:S03]  /*02f0*/  IMAD.MOV.U32 R6, RZ, RZ, R11 ;  /* 0x000000ffff067224 */ /* 0x000fc600078e000b */
[----:B------:R-:W-:Y:S01]  /*0300*/  ISETP.GT.U32.AND.EX P1, PT, R7, RZ, PT, P1 ;  /* 0x000000ff0700720c */ /* 0x000fe20003f24110 */
[----:B------:R-:W-:Y:S01]  /*0310*/  IMAD.MOV.U32 R7, RZ, RZ, R10 ;  /* 0x000000ffff077224 */ /* 0x000fe200078e000a */
[----:B--2---:R-:W-:-:S04]  /*0320*/  @!P0 FSETP.GE.AND P2, PT, R0, R5, PT ;  /* 0x000000050000820b */ /* 0x004fc80003f46000 */
[----:B------:R-:W-:Y:S02]  /*0330*/  @!P0 SEL R8, R13, R8, P2 ;  /* 0x000000080d088207 */ /* 0x000fe40001000000 */
[----:B------:R-:W-:-:S05]  /*0340*/  @!P0 SEL R9, R12, R9, P2 ;  /* 0x000000090c098207 */ /* 0x000fca0001000000 */
[----:B------:R-:W-:Y:S05]  /*0350*/  @P1 BRA `(.L_x_12) ;  /* 0xfffffffc00b81947 */ /* 0x000fea000383ffff */
.L_x_11:
[----:B------:R-:W-:Y:S02]  /*0360*/  IMAD.MOV.U32 R4, RZ, RZ, R8 ;  /* 0x000000ffff047224 */ /* 0x000fe400078e0008 */
[----:B------:R-:W-:-:S05]  /*0370*/  IMAD.MOV.U32 R5, RZ, RZ, R9 ;  /* 0x000000ffff057224 */ /* 0x000fca00078e0009 */
[----:B------:R-:W-:Y:S01]  /*0380*/  STG.E.64 desc[UR6][R2.64], R4 ;  /* 0x0000000402007986 */ /* 0x000fe2000c101b06 */
[----:B------:R-:W-:Y:S05]  /*0390*/  EXIT ;  /* 0x000000000000794d */ /* 0x000fea0003800000 */
.L_x_13:
        /* <DEDUP_REMOVED lines=14> */
.L_x_19:


//--------------------- .text._Z9kernel_BSIfEvPKT_S2_Pmm --------------------------
	.section	.text._Z9kernel_BSIfEvPKT_S2_Pmm,"ax",@progbits
	.align	128
        .global         _Z9kernel_BSIfEvPKT_S2_Pmm
        .type           _Z9kernel_BSIfEvPKT_S2_Pmm,@function
        .size           _Z9kernel_BSIfEvPKT_S2_Pmm,(.L_x_20 - _Z9kernel_BSIfEvPKT_S2_Pmm)
        .other          _Z9kernel_BSIfEvPKT_S2_Pmm,@"STO_CUDA_ENTRY STV_DEFAULT"
_Z9kernel_BSIfEvPKT_S2_Pmm:
.text._Z9kernel_BSIfEvPKT_S2_Pmm:
[----:B------:R-:W-:Y:S01]  /*0000*/  LDC R1, c[0x0][0x37c] ;  /* 0x0000df00ff017b82 */ /* 0x000fe20000000800 */
[----:B------:R-:W0:Y:S01]  /*0010*/  S2R R0, SR_TID.X ;  /* 0x0000000000007919 */ /* 0x000e220000002100 */
[----:B------:R-:W1:Y:S06]  /*0020*/  LDCU.64 UR8, c[0x0][0x398] ;  /* 0x00007300ff0877ac */ /* 0x000e6c0008000a00 */
[----:B------:R-:W0:Y:S01]  /*0030*/  S2UR UR6, SR_CTAID.X ;  /* 0x00000000000679c3 */ /* 0x000e220000002500 */
[----:B------:R-:W-:Y:S01]  /*0040*/  CS2R R10, SRZ ;  /* 0x00000000000a7805 */ /* 0x000fe2000001ff00 */
[----:B------:R-:W2:Y:S06]  /*0050*/  LDCU.64 UR4, c[0x0][0x358] ;  /* 0x00006b00ff0477ac */ /* 0x000eac0008000a00 */
[----:B------:R-:W0:Y:S08]  /*0060*/  LDC R7, c[0x0][0x360] ;  /* 0x0000d800ff077b82 */ /* 0x000e300000000800 */
[----:B------:R-:W3:Y:S01]  /*0070*/  LDC.64 R2, c[0x0][0x390] ;  /* 0x0000e400ff027b82 */ /* 0x000ee20000000a00 */
[----:B-1----:R-:W-:-:S04]  /*0080*/  UISETP.GE.U32.AND UP0, UPT, UR8, 0x2, UPT ;  /* 0x000000020800788c */ /* 0x002fc8000bf06070 */
[----:B------:R-:W-:Y:S01]  /*0090*/  UISETP.GE.U32.AND.EX UP0, UPT, UR9, URZ, UPT, UP0 ;  /* 0x000000ff0900728c */ /* 0x000fe2000bf06100 */
[----:B0-----:R-:W-:-:S04]  /*00a0*/  IMAD R7, R7, UR6, R0 ;  /* 0x0000000607077c24 */ /* 0x001fc8000f8e0200 */
[----:B---3--:R-:W-:-:S04]  /*00b0*/  IMAD.WIDE.U32 R2, R7, 0x8, R2 ;  /* 0x0000000807027825 */ /* 0x008fc800078e0002 */
[----:B--2---:R-:W-:Y:S05]  /*00c0*/  BRA.U !UP0, `(.L_x_14) ;  /* 0x0000000108747547 */ /* 0x004fea000b800000 */
[----:B------:R-:W0:Y:S01]  /*00d0*/  LDC.64 R4, c[0x0][0x388] ;  /* 0x0000e200ff047b82 */ /* 0x000e220000000a00 */
[----:B------:R-:W1:Y:S01]  /*00e0*/  LDCU.64 UR8, c[0x0][0x398] ;  /* 0x00007300ff0877ac */ /* 0x000e620008000a00 */
[----:B------:R-:W2:Y:S01]  /*00f0*/  LDCU.64 UR6, c[0x0][0x380] ;  /* 0x00007000ff0677ac */ /* 0x000ea20008000a00 */
[----:B0-----:R-:W-:-:S05]  /*0100*/  IMAD.WIDE.U32 R4, R7, 0x4, R4 ;  /* 0x0000000407047825 */ /* 0x001fca00078e0004 */
[----:B------:R0:W5:Y:S01]  /*0110*/  LDG.E R0, desc[UR4][R4.64] ;  /* 0x0000000404007981 */ /* 0x000162000c1e1900 */
[----:B------:R-:W-:Y:S01]  /*0120*/  BSSY.RECONVERGENT B0, `(.L_x_14) ;  /* 0x0000017000007945 */ /* 0x000fe20003800200 */
[----:B-1----:R-:W-:Y:S01]  /*0130*/  IMAD.U32 R6, RZ, RZ, UR8 ;  /* 0x00000008ff067e24 */ /* 0x002fe2000f8e00ff */
[----:B------:R-:W-:Y:S01]  /*0140*/  CS2R R10, SRZ ;  /* 0x00000000000a7805 */ /* 0x000fe2000001ff00 */
[----:B------:R-:W-:Y:S02]  /*0150*/  IMAD.U32 R7, RZ, RZ, UR9 ;  /* 0x00000009ff077e24 */ /* 0x000fe4000f8e00ff */
[----:B------:R-:W-:Y:S02]  /*0160*/  IMAD.U32 R9, RZ, RZ, UR8 ;  /* 0x00000008ff097e24 */ /* 0x000fe4000f8e00ff */
[----:B--2---:R-:W-:-:S07]  /*0170*/  IMAD.U32 R8, RZ, RZ, UR9 ;  /* 0x00000009ff087e24 */ /* 0x004fce000f8e00ff */
.L_x_15:
[--C-:B------:R-:W-:Y:S02]  /*0180*/  SHF.R.U64 R6, R6, 0x1, R7.reuse ;  /* 0x0000000106067819 */ /* 0x100fe40000001207 */
[----:B------:R-:W-:Y:S02]  /*0190*/  SHF.R.U32.HI R7, RZ, 0x1, R7 ;  /* 0x00000001ff077819 */ /* 0x000fe40000011607 */
[----:B------:R-:W-:-:S05]  /*01a0*/  IADD3 R6, P0, PT, R11, R6, RZ ;  /* 0x000000060b067210 */ /* 0x000fca0007f1e0ff */
[----:B------:R-:W-:Y:S01]  /*01b0*/  IMAD.X R7, R10, 0x1, R7, P0 ;  /* 0x000000010a077824 */ /* 0x000fe200000e0607 */
[----:B0-----:R-:W-:-:S04]  /*01c0*/  LEA R4, P0, R6, UR6, 0x2 ;  /* 0x0000000606047c11 */ /* 0x001fc8000f8010ff */
[----:B------:R-:W-:-:S06]  /*01d0*/  LEA.HI.X R5, R6, UR7, R7, 0x2, P0 ;  /* 0x0000000706057c11 */ /* 0x000fcc00080f1407 */
[----:B------:R-:W2:Y:S02]  /*01e0*/  LDG.E R5, desc[UR4][R4.64] ;  /* 0x0000000404057981 */ /* 0x000ea4000c1e1900 */
[----:B--2--5:R-:W-:-:S04]  /*01f0*/  FSETP.GEU.AND P0, PT, R0, R5, PT ;  /* 0x000000050000720b */ /* 0x024fc80003f0e000 */
[----:B------:R-:W-:Y:S02]  /*0200*/  SEL R11, R11, R6, !P0 ;  /* 0x000000060b0b7207 */ /* 0x000fe40004000000 */
[----:B------:R-:W-:Y:S02]  /*0210*/  SEL R9, R6, R9, !P0 ;  /* 0x0000000906097207 */ /* 0x000fe40004000000 */
[----:B------:R-:W-:Y:S02]  /*0220*/  SEL R10, R10, R7, !P0 ;  /* 0x000000070a0a7207 */ /* 0x000fe40004000000 */
[----:B------:R-:W-:Y:S02]  /*0230*/  IADD3 R6, P1, PT, R9, -R11, RZ ;  /* 0x8000000b09067210 */ /* 0x000fe40007f3e0ff */
[----:B------:R-:W-:Y:S02]  /*0240*/  SEL R8, R7, R8, !P0 ;  /* 0x0000000807087207 */ /* 0x000fe40004000000 */
[----:B------:R-:W-:-:S03]  /*0250*/  ISETP.GT.U32.AND P0, PT, R6, 0x1, PT ;  /* 0x000000010600780c */ /* 0x000fc60003f04070 */
[----:B------:R-:W-:-:S05]  /*0260*/  IMAD.X R7, R8, 0x1, ~R10, P1 ;  /* 0x0000000108077824 */ /* 0x000fca00008e0e0a */
[----:B------:R-:W-:-:S13]  /*0270*/  ISETP.GT.U32.AND.EX P0, PT, R7, RZ, PT, P0 ;  /* 0x000000ff0700720c */ /* 0x000fda0003f04100 */
[----:B------:R-:W-:Y:S05]  /*0280*/  @P0 BRA `(.L_x_15) ;  /* 0xfffffffc00bc0947 */ /* 0x000fea000383ffff */
[----:B------:R-:W-:Y:S05]  /*0290*/  BSYNC.RECONVERGENT B0 ;  /* 0x0000000000007941 */ /* 0x000fea0003800200 */
.L_x_14:
[----:B------:R-:W-:Y:S02]  /*02a0*/  IMAD.MOV.U32 R4, RZ, RZ, R11 ;  /* 0x000000ffff047224 */ /* 0x000fe400078e000b */
[----:B------:R-:W-:-:S05]  /*02b0*/  IMAD.MOV.U32 R5, RZ, RZ, R10 ;  /* 0x000000ffff057224 */ /* 0x000fca00078e000a */
[----:B------:R-:W-:Y:S01]  /*02c0*/  STG.E.64 desc[UR4][R2.64], R4 ;  /* 0x0000000402007986 */ /* 0x000fe2000c101b04 */
[----:B------:R-:W-:Y:S05]  /*02d0*/  EXIT ;  /* 0x000000000000794d */ /* 0x000fea0003800000 */
.L_x_16:
        /* <DEDUP_REMOVED lines=10> */
.L_x_20:


//--------------------- .nv.shared._Z10kernel_BS4IfEvPKT_S2_Pmm --------------------------
	.section	.nv.shared._Z10kernel_BS4IfEvPKT_S2_Pmm,"aw",@nobits
	.sectionflags	@""
	.align	8
.nv.shared._Z10kernel_BS4IfEvPKT_S2_Pmm:
	.zero		1032


//--------------------- .nv.shared.reserved.0     --------------------------
	.section	.nv.shared.reserved.0,"aw",@nobits
	.weak		__nv_reservedSMEM_offset_0_alias
	.size		__nv_reservedSMEM_offset_0_alias, 0, 64
	.other		__nv_reservedSMEM_offset_0_alias,@"STO_CUDA_RESERVED_SHARED STV_DEFAULT"
__nv_reservedSMEM_offset_0_alias:
	.zero		0
	.zero		64


//--------------------- .nv.constant0._Z10kernel_BS4IfEvPKT_S2_Pmm --------------------------
	.section	.nv.constant0._Z10kernel_BS4IfEvPKT_S2_Pmm,"a",@progbits
	.sectionflags	@""
	.align	4
.nv.constant0._Z10kernel_BS4IfEvPKT_S2_Pmm:
	.zero		928


//--------------------- .nv.constant0._Z10kernel_BS3IfEvPKT_S2_Pmm --------------------------
	.section	.nv.constant0._Z10kernel_BS3IfEvPKT_S2_Pmm,"a",@progbits
	.sectionflags	@""
	.align	4
.nv.constant0._Z10kernel_BS3IfEvPKT_S2_Pmm:
	.zero		928


//--------------------- .nv.constant0._Z10kernel_BS2IfEvPKT_S2_Pmm --------------------------
	.section	.nv.constant0._Z10kernel_BS2IfEvPKT_S2_Pmm,"a",@progbits
	.sectionflags	@""
	.align	4
.nv.constant0._Z10kernel_BS2IfEvPKT_S2_Pmm:
	.zero		928


//--------------------- .nv.constant0._Z9kernel_BSIfEvPKT_S2_Pmm --------------------------
	.section	.nv.constant0._Z9kernel_BSIfEvPKT_S2_Pmm,"a",@progbits
	.sectionflags	@""
	.align	4
.nv.constant0._Z9kernel_BSIfEvPKT_S2_Pmm:
	.zero		928


//--------------------- SYMBOLS --------------------------

	.type		.nv.reservedSmem.offset0,@object
	.size		.nv.reservedSmem.offset0,0x4
	.type		.nv.reservedSmem.cap,@object
	.size		.nv.reservedSmem.cap,0x4
